//
// Generated by NVIDIA NVVM Compiler
//
// Compiler Build ID: CL-36424714
// Cuda compilation tools, release 13.0, V13.0.88
// Based on NVVM 20.0.0
//

.version 9.0
.target sm_100
.address_size 64

	// .globl	_Z9init_dataPfii

.visible .entry _Z9init_dataPfii(
	.param .u64 .ptr .align 1 _Z9init_dataPfii_param_0,
	.param .u32 _Z9init_dataPfii_param_1,
	.param .u32 _Z9init_dataPfii_param_2
)
{
	.reg .pred 	%p<2>;
	.reg .b32 	%r<8>;
	.reg .b32 	%f<2>;
	.reg .b64 	%rd<5>;

	ld.param.u64 	%rd1, [_Z9init_dataPfii_param_0];
	ld.param.u32 	%r3, [_Z9init_dataPfii_param_1];
	ld.param.u32 	%r2, [_Z9init_dataPfii_param_2];
	mov.u32 	%r4, %ctaid.x;
	mov.u32 	%r5, %ntid.x;
	mov.u32 	%r6, %tid.x;
	mad.lo.s32 	%r1, %r4, %r5, %r6;
	setp.ge.s32 	%p1, %r1, %r3;
	@%p1 bra 	$L__BB0_2;
	cvta.to.global.u64 	%rd2, %rd1;
	add.s32 	%r7, %r2, %r1;
	cvt.rn.f32.s32 	%f1, %r7;
	mul.wide.s32 	%rd3, %r1, 4;
	add.s64 	%rd4, %rd2, %rd3;
	st.global.f32 	[%rd4], %f1;
$L__BB0_2:
	ret;

}
	// .globl	_Z9process_APfi
.visible .entry _Z9process_APfi(
	.param .u64 .ptr .align 1 _Z9process_APfi_param_0,
	.param .u32 _Z9process_APfi_param_1
)
{
	.reg .pred 	%p<12>;
	.reg .b32 	%r<17>;
	.reg .b32 	%f<66>;
	.reg .b64 	%rd<5>;

	ld.param.u64 	%rd2, [_Z9process_APfi_param_0];
	ld.param.u32 	%r2, [_Z9process_APfi_param_1];
	mov.u32 	%r3, %ctaid.x;
	mov.u32 	%r4, %ntid.x;
	mov.u32 	%r5, %tid.x;
	mad.lo.s32 	%r1, %r3, %r4, %r5;
	setp.ge.s32 	%p1, %r1, %r2;
	@%p1 bra 	$L__BB1_9;
	cvta.to.global.u64 	%rd3, %rd2;
	mul.wide.s32 	%rd4, %r1, 4;
	add.s64 	%rd1, %rd3, %rd4;
	ld.global.f32 	%f1, [%rd1];
	abs.f32 	%f2, %f1;
	setp.eq.f32 	%p2, %f1, 0f3F800000;
	mov.f32 	%f65, 0f3F800000;
	@%p2 bra 	$L__BB1_8;
	setp.num.f32 	%p3, %f2, %f2;
	@%p3 bra 	$L__BB1_4;
	mov.f32 	%f64, 0f3F400000;
	add.rn.f32 	%f65, %f1, %f64;
	bra.uni 	$L__BB1_8;
$L__BB1_4:
	setp.neu.f32 	%p4, %f1, 0f00000000;
	setp.neu.f32 	%p5, %f2, 0f7F800000;
	and.pred  	%p6, %p4, %p5;
	@%p6 bra 	$L__BB1_6;
	add.f32 	%f63, %f1, %f1;
	mov.b32 	%r15, %f63;
	and.b32  	%r16, %r15, 2147483647;
	mov.b32 	%f65, %r16;
	bra.uni 	$L__BB1_8;
$L__BB1_6:
	setp.lt.f32 	%p7, %f2, 0f00800000;
	mul.f32 	%f8, %f2, 0f4B800000;
	selp.f32 	%f9, %f8, %f2, %p7;
	mov.b32 	%r6, %f9;
	add.s32 	%r7, %r6, -1060439283;
	and.b32  	%r8, %r7, -8388608;
	sub.s32 	%r9, %r6, %r8;
	mov.b32 	%f10, %r9;
	cvt.rn.f32.s32 	%f11, %r8;
	selp.f32 	%f12, 0fC1C00000, 0f00000000, %p7;
	fma.rn.f32 	%f13, %f11, 0f34000000, %f12;
	add.f32 	%f14, %f10, 0fBF800000;
	add.f32 	%f15, %f10, 0f3F800000;
	rcp.approx.ftz.f32 	%f16, %f15;
	add.f32 	%f17, %f14, %f14;
	mul.f32 	%f18, %f17, %f16;
	mul.f32 	%f19, %f18, %f18;
	neg.f32 	%f20, %f18;
	sub.f32 	%f21, %f14, %f18;
	add.f32 	%f22, %f21, %f21;
	fma.rn.f32 	%f23, %f20, %f14, %f22;
	mul.rn.f32 	%f24, %f16, %f23;
	fma.rn.f32 	%f25, %f19, 0f3A2C32E4, 0f3B52E7DB;
	fma.rn.f32 	%f26, %f25, %f19, 0f3C93BB73;
	fma.rn.f32 	%f27, %f26, %f19, 0f3DF6384F;
	mul.rn.f32 	%f28, %f27, %f19;
	fma.rn.f32 	%f29, %f18, 0f3FB8AA3B, %f13;
	mul.f32 	%f30, %f28, 0f40400000;
	sub.f32 	%f31, %f13, %f29;
	fma.rn.f32 	%f32, %f18, 0f3FB8AA3B, %f31;
	fma.rn.f32 	%f33, %f24, 0f3FB8AA3B, %f32;
	fma.rn.f32 	%f34, %f18, 0f32A55E34, %f33;
	fma.rn.f32 	%f35, %f30, %f24, %f34;
	fma.rn.f32 	%f36, %f28, %f18, %f35;
	add.rn.f32 	%f37, %f29, %f36;
	mov.f32 	%f38, 0f3F400000;
	mul.rn.f32 	%f39, %f37, %f38;
	cvt.rni.f32.f32 	%f40, %f39;
	sub.f32 	%f41, %f39, %f40;
	neg.f32 	%f42, %f39;
	fma.rn.f32 	%f43, %f37, 0f3F400000, %f42;
	neg.f32 	%f44, %f29;
	add.rn.f32 	%f45, %f37, %f44;
	neg.f32 	%f46, %f45;
	add.rn.f32 	%f47, %f36, %f46;
	fma.rn.f32 	%f48, %f47, 0f3F400000, %f43;
	add.f32 	%f49, %f41, %f48;
	setp.gt.f32 	%p8, %f40, 0f00000000;
	selp.b32 	%r10, 0, -2097152000, %p8;
	setp.geu.f32 	%p9, %f1, 0f00000000;
	setp.lt.f32 	%p10, %f39, 0f00000000;
	selp.f32 	%f50, 0f00000000, 0f7F800000, %p10;
	abs.f32 	%f51, %f39;
	setp.gt.f32 	%p11, %f51, 0f43180000;
	cvt.rzi.s32.f32 	%r11, %f40;
	shl.b32 	%r12, %r11, 23;
	sub.s32 	%r13, %r12, %r10;
	mov.b32 	%f52, %r13;
	add.s32 	%r14, %r10, 2130706432;
	mov.b32 	%f53, %r14;
	fma.rn.f32 	%f54, %f49, 0f391FCB8E, 0f3AAF85ED;
	fma.rn.f32 	%f55, %f54, %f49, 0f3C1D9856;
	fma.rn.f32 	%f56, %f55, %f49, 0f3D6357BB;
	fma.rn.f32 	%f57, %f56, %f49, 0f3E75FDEC;
	fma.rn.f32 	%f58, %f57, %f49, 0f3F317218;
	fma.rn.f32 	%f59, %f58, %f49, 0f3F800000;
	mul.f32 	%f60, %f59, %f53;
	mul.f32 	%f61, %f60, %f52;
	selp.f32 	%f65, %f50, %f61, %p11;
	@%p9 bra 	$L__BB1_8;
	mov.f32 	%f65, 0f7FFFFFFF;
$L__BB1_8:
	st.global.f32 	[%rd1], %f65;
$L__BB1_9:
	ret;

}
	// .globl	_Z9process_BPffi
.visible .entry _Z9process_BPffi(
	.param .u64 .ptr .align 1 _Z9process_BPffi_param_0,
	.param .f32 _Z9process_BPffi_param_1,
	.param .u32 _Z9process_BPffi_param_2
)
{
	.reg .pred 	%p<2>;
	.reg .b32 	%r<6>;
	.reg .b32 	%f<4>;
	.reg .b64 	%rd<5>;

	ld.param.u64 	%rd1, [_Z9process_BPffi_param_0];
	ld.param.f32 	%f1, [_Z9process_BPffi_param_1];
	ld.param.u32 	%r2, [_Z9process_BPffi_param_2];
	mov.u32 	%r3, %ctaid.x;
	mov.u32 	%r4, %ntid.x;
	mov.u32 	%r5, %tid.x;
	mad.lo.s32 	%r1, %r3, %r4, %r5;
	setp.ge.s32 	%p1, %r1, %r2;
	@%p1 bra 	$L__BB2_2;
	cvta.to.global.u64 	%rd2, %rd1;
	mul.wide.s32 	%rd3, %r1, 4;
	add.s64 	%rd4, %rd2, %rd3;
	ld.global.f32 	%f2, [%rd4];
	mul.f32 	%f3, %f1, %f2;
	st.global.f32 	[%rd4], %f3;
$L__BB2_2:
	ret;

}


// ===== COMPILED SASS (sm_100) =====

	.target	sm_100

	.elftype	@"ET_EXEC"


//--------------------- .note.nv.tkinfo           --------------------------
	.section	.note.nv.tkinfo,"",@"SHT_NOTE"
	.sectionflags	@"SHF_NOTE_NV_TKINFO"
	.tkinfo
        /*0018*/ 	.word	0x00000002
        /*0030*/ 	.string	""
        /*0030*/ 	.string	"ptxas"
        /*0030*/ 	.string	"Cuda compilation tools, release 13.0, V13.0.88"
        /*0030*/ 	.string	"Build cuda_13.0.r13.0/compiler.36424714_0"
        /*0030*/ 	.string	"-arch sm_100 -m 64 "



//--------------------- .note.nv.cuinfo           --------------------------
	.section	.note.nv.cuinfo,"",@"SHT_NOTE"
	.sectionflags	@"SHF_NOTE_NV_CUINFO"
        /*0018*/ 	.short	0x0002
        /*001a*/ 	.short	0x0064
        /*001c*/ 	.short	0x0082
	.zero		2


//--------------------- .nv.info                  --------------------------
	.section	.nv.info,"",@"SHT_CUDA_INFO"
	.align	4


	//----- nvinfo : EIATTR_REGCOUNT
	.align		4
        /*0000*/ 	.byte	0x04, 0x2f
        /*0002*/ 	.short	(.L_1 - .L_0)
	.align		4
.L_0:
        /*0004*/ 	.word	index@(_Z9init_dataPfii)
        /*0008*/ 	.word	0x00000008


	//----- nvinfo : EIATTR_FRAME_SIZE
	.align		4
.L_1:
        /*000c*/ 	.byte	0x04, 0x11
        /*000e*/ 	.short	(.L_3 - .L_2)
	.align		4
.L_2:
        /*0010*/ 	.word	index@(_Z9init_dataPfii)
        /*0014*/ 	.word	0x00000000


	//----- nvinfo : EIATTR_REGCOUNT
	.align		4
.L_3:
        /*0018*/ 	.byte	0x04, 0x2f
        /*001a*/ 	.short	(.L_5 - .L_4)
	.align		4
.L_4:
        /*001c*/ 	.word	index@(_Z9process_APfi)
        /*0020*/ 	.word	0x00000010


	//----- nvinfo : EIATTR_FRAME_SIZE
	.align		4
.L_5:
        /*0024*/ 	.byte	0x04, 0x11
        /*0026*/ 	.short	(.L_7 - .L_6)
	.align		4
.L_6:
        /*0028*/ 	.word	index@(_Z9process_APfi)
        /*002c*/ 	.word	0x00000000


	//----- nvinfo : EIATTR_REGCOUNT
	.align		4
.L_7:
        /*0030*/ 	.byte	0x04, 0x2f
        /*0032*/ 	.short	(.L_9 - .L_8)
	.align		4
.L_8:
        /*0034*/ 	.word	index@(_Z9process_BPffi)
        /*0038*/ 	.word	0x00000008


	//----- nvinfo : EIATTR_FRAME_SIZE
	.align		4
.L_9:
        /*003c*/ 	.byte	0x04, 0x11
        /*003e*/ 	.short	(.L_11 - .L_10)
	.align		4
.L_10:
        /*0040*/ 	.word	index@(_Z9process_BPffi)
        /*0044*/ 	.word	0x00000000


	//----- nvinfo : EIATTR_MIN_STACK_SIZE
	.align		4
.L_11:
        /*0048*/ 	.byte	0x04, 0x12
        /*004a*/ 	.short	(.L_13 - .L_12)
	.align		4
.L_12:
        /*004c*/ 	.word	index@(_Z9process_BPffi)
        /*0050*/ 	.word	0x00000000


	//----- nvinfo : EIATTR_MIN_STACK_SIZE
	.align		4
.L_13:
        /*0054*/ 	.byte	0x04, 0x12
        /*0056*/ 	.short	(.L_15 - .L_14)
	.align		4
.L_14:
        /*0058*/ 	.word	index@(_Z9process_APfi)
        /*005c*/ 	.word	0x00000000


	//----- nvinfo : EIATTR_MIN_STACK_SIZE
	.align		4
.L_15:
        /*0060*/ 	.byte	0x04, 0x12
        /*0062*/ 	.short	(.L_17 - .L_16)
	.align		4
.L_16:
        /*0064*/ 	.word	index@(_Z9init_dataPfii)
        /*0068*/ 	.word	0x00000000
.L_17:


//--------------------- .nv.compat                --------------------------
	.section	.nv.compat,"",@"SHT_CUDA_COMPAT_INFO"
	.align	4
        /*0000*/ 	.byte	0x02, 0x09, 0x00, 0x00, 0x02, 0x02, 0x01, 0x00, 0x02, 0x05, 0x05, 0x00, 0x03, 0x07, 0x01, 0x01
        /*0010*/ 	.byte	0x02, 0x03, 0x00, 0x00, 0x02, 0x06, 0x01, 0x00, 0x04, 0x0b, 0x08, 0x00, 0x01, 0x00, 0x00, 0x00
        /*0020*/ 	.byte	0x00, 0x00, 0x00, 0x00


//--------------------- .nv.info._Z9process_BPffi --------------------------
	.section	.nv.info._Z9process_BPffi,"",@"SHT_CUDA_INFO"
	.sectionflags	@""
	.align	4


	//----- nvinfo : EIATTR_CUDA_API_VERSION
	.align		4
        /*0000*/ 	.byte	0x04, 0x37
        /*0002*/ 	.short	(.L_19 - .L_18)
.L_18:
        /*0004*/ 	.word	0x00000082


	//----- nvinfo : EIATTR_KPARAM_INFO
	.align		4
.L_19:
        /*0008*/ 	.byte	0x04, 0x17
        /*000a*/ 	.short	(.L_21 - .L_20)
.L_20:
        /*000c*/ 	.word	0x00000000
        /*0010*/ 	.short	0x0002
        /*0012*/ 	.short	0x000c
        /*0014*/ 	.byte	0x00, 0xf0, 0x11, 0x00


	//----- nvinfo : EIATTR_KPARAM_INFO
	.align		4
.L_21:
        /*0018*/ 	.byte	0x04, 0x17
        /*001a*/ 	.short	(.L_23 - .L_22)
.L_22:
        /*001c*/ 	.word	0x00000000
        /*0020*/ 	.short	0x0001
        /*0022*/ 	.short	0x0008
        /*0024*/ 	.byte	0x00, 0xf0, 0x11, 0x00


	//----- nvinfo : EIATTR_KPARAM_INFO
	.align		4
.L_23:
        /*0028*/ 	.byte	0x04, 0x17
        /*002a*/ 	.short	(.L_25 - .L_24)
.L_24:
        /*002c*/ 	.word	0x00000000
        /*0030*/ 	.short	0x0000
        /*0032*/ 	.short	0x0000
        /*0034*/ 	.byte	0x00, 0xf5, 0x21, 0x00


	//----- nvinfo : EIATTR_SPARSE_MMA_MASK
	.align		4
.L_25:
        /*0038*/ 	.byte	0x03, 0x50
        /*003a*/ 	.short	0x0000


	//----- nvinfo : EIATTR_MAXREG_COUNT
	.align		4
        /*003c*/ 	.byte	0x03, 0x1b
        /*003e*/ 	.short	0x00ff


	//----- nvinfo : EIATTR_MERCURY_ISA_VERSION
	.align		4
        /*0040*/ 	.byte	0x03, 0x5f
        /*0042*/ 	.short	0x0101


	//----- nvinfo : EIATTR_VRC_CTA_INIT_COUNT
	.align		4
        /*0044*/ 	.byte	0x02, 0x4a
	.zero		1
	.zero		1


	//----- nvinfo : EIATTR_EXIT_INSTR_OFFSETS
	.align		4
        /*0048*/ 	.byte	0x04, 0x1c
        /*004a*/ 	.short	(.L_27 - .L_26)


	//   ....[0]....
.L_26:
        /*004c*/ 	.word	0x00000070


	//   ....[1]....
        /*0050*/ 	.word	0x000000f0


	//----- nvinfo : EIATTR_CBANK_PARAM_SIZE
	.align		4
.L_27:
        /*0054*/ 	.byte	0x03, 0x19
        /*0056*/ 	.short	0x0010


	//----- nvinfo : EIATTR_PARAM_CBANK
	.align		4
        /*0058*/ 	.byte	0x04, 0x0a
        /*005a*/ 	.short	(.L_29 - .L_28)
	.align		4
.L_28:
        /*005c*/ 	.word	index@(.nv.constant0._Z9process_BPffi)
        /*0060*/ 	.short	0x0380
        /*0062*/ 	.short	0x0010


	//----- nvinfo : EIATTR_SW_WAR
	.align		4
.L_29:
        /*0064*/ 	.byte	0x04, 0x36
        /*0066*/ 	.short	(.L_31 - .L_30)
.L_30:
        /*0068*/ 	.word	0x00000008
.L_31:


//--------------------- .nv.info._Z9process_APfi  --------------------------
	.section	.nv.info._Z9process_APfi,"",@"SHT_CUDA_INFO"
	.sectionflags	@""
	.align	4


	//----- nvinfo : EIATTR_CUDA_API_VERSION
	.align		4
        /*0000*/ 	.byte	0x04, 0x37
        /*0002*/ 	.short	(.L_33 - .L_32)
.L_32:
        /*0004*/ 	.word	0x00000082


	//----- nvinfo : EIATTR_KPARAM_INFO
	.align		4
.L_33:
        /*0008*/ 	.byte	0x04, 0x17
        /*000a*/ 	.short	(.L_35 - .L_34)
.L_34:
        /*000c*/ 	.word	0x00000000
        /*0010*/ 	.short	0x0001
        /*0012*/ 	.short	0x0008
        /*0014*/ 	.byte	0x00, 0xf0, 0x11, 0x00


	//----- nvinfo : EIATTR_KPARAM_INFO
	.align		4
.L_35:
        /*0018*/ 	.byte	0x04, 0x17
        /*001a*/ 	.short	(.L_37 - .L_36)
.L_36:
        /*001c*/ 	.word	0x00000000
        /*0020*/ 	.short	0x0000
        /*0022*/ 	.short	0x0000
        /*0024*/ 	.byte	0x00, 0xf5, 0x21, 0x00


	//----- nvinfo : EIATTR_SPARSE_MMA_MASK
	.align		4
.L_37:
        /*0028*/ 	.byte	0x03, 0x50
        /*002a*/ 	.short	0x0000


	//----- nvinfo : EIATTR_MAXREG_COUNT
	.align		4
        /*002c*/ 	.byte	0x03, 0x1b
        /*002e*/ 	.short	0x00ff


	//----- nvinfo : EIATTR_MERCURY_ISA_VERSION
	.align		4
        /*0030*/ 	.byte	0x03, 0x5f
        /*0032*/ 	.short	0x0101


	//----- nvinfo : EIATTR_VRC_CTA_INIT_COUNT
	.align		4
        /*0034*/ 	.byte	0x02, 0x4a
	.zero		1
	.zero		1


	//----- nvinfo : EIATTR_EXIT_INSTR_OFFSETS
	.align		4
        /*0038*/ 	.byte	0x04, 0x1c
        /*003a*/ 	.short	(.L_39 - .L_38)


	//   ....[0]....
.L_38:
        /*003c*/ 	.word	0x00000070


	//   ....[1]....
        /*0040*/ 	.word	0x00000560


	//----- nvinfo : EIATTR_CRS_STACK_SIZE
	.align		4
.L_39:
        /*0044*/ 	.byte	0x04, 0x1e
        /*0046*/ 	.short	(.L_41 - .L_40)
.L_40:
        /*0048*/ 	.word	0x00000000


	//----- nvinfo : EIATTR_CBANK_PARAM_SIZE
	.align		4
.L_41:
        /*004c*/ 	.byte	0x03, 0x19
        /*004e*/ 	.short	0x000c


	//----- nvinfo : EIATTR_PARAM_CBANK
	.align		4
        /*0050*/ 	.byte	0x04, 0x0a
        /*0052*/ 	.short	(.L_43 - .L_42)
	.align		4
.L_42:
        /*0054*/ 	.word	index@(.nv.constant0._Z9process_APfi)
        /*0058*/ 	.short	0x0380
        /*005a*/ 	.short	0x000c


	//----- nvinfo : EIATTR_SW_WAR
	.align		4
.L_43:
        /*005c*/ 	.byte	0x04, 0x36
        /*005e*/ 	.short	(.L_45 - .L_44)
.L_44:
        /*0060*/ 	.word	0x00000008
.L_45:


//--------------------- .nv.info._Z9init_dataPfii --------------------------
	.section	.nv.info._Z9init_dataPfii,"",@"SHT_CUDA_INFO"
	.sectionflags	@""
	.align	4


	//----- nvinfo : EIATTR_CUDA_API_VERSION
	.align		4
        /*0000*/ 	.byte	0x04, 0x37
        /*0002*/ 	.short	(.L_47 - .L_46)
.L_46:
        /*0004*/ 	.word	0x00000082


	//----- nvinfo : EIATTR_KPARAM_INFO
	.align		4
.L_47:
        /*0008*/ 	.byte	0x04, 0x17
        /*000a*/ 	.short	(.L_49 - .L_48)
.L_48:
        /*000c*/ 	.word	0x00000000
        /*0010*/ 	.short	0x0002
        /*0012*/ 	.short	0x000c
        /*0014*/ 	.byte	0x00, 0xf0, 0x11, 0x00


	//----- nvinfo : EIATTR_KPARAM_INFO
	.align		4
.L_49:
        /*0018*/ 	.byte	0x04, 0x17
        /*001a*/ 	.short	(.L_51 - .L_50)
.L_50:
        /*001c*/ 	.word	0x00000000
        /*0020*/ 	.short	0x0001
        /*0022*/ 	.short	0x0008
        /*0024*/ 	.byte	0x00, 0xf0, 0x11, 0x00


	//----- nvinfo : EIATTR_KPARAM_INFO
	.align		4
.L_51:
        /*0028*/ 	.byte	0x04, 0x17
        /*002a*/ 	.short	(.L_53 - .L_52)
.L_52:
        /*002c*/ 	.word	0x00000000
        /*0030*/ 	.short	0x0000
        /*0032*/ 	.short	0x0000
        /*0034*/ 	.byte	0x00, 0xf5, 0x21, 0x00


	//----- nvinfo : EIATTR_SPARSE_MMA_MASK
	.align		4
.L_53:
        /*0038*/ 	.byte	0x03, 0x50
        /*003a*/ 	.short	0x0000


	//----- nvinfo : EIATTR_MAXREG_COUNT
	.align		4
        /*003c*/ 	.byte	0x03, 0x1b
        /*003e*/ 	.short	0x00ff


	//----- nvinfo : EIATTR_MERCURY_ISA_VERSION
	.align		4
        /*0040*/ 	.byte	0x03, 0x5f
        /*0042*/ 	.short	0x0101


	//----- nvinfo : EIATTR_VRC_CTA_INIT_COUNT
	.align		4
        /*0044*/ 	.byte	0x02, 0x4a
	.zero		1
	.zero		1


	//----- nvinfo : EIATTR_EXIT_INSTR_OFFSETS
	.align		4
        /*0048*/ 	.byte	0x04, 0x1c
        /*004a*/ 	.short	(.L_55 - .L_54)


	//   ....[0]....
.L_54:
        /*004c*/ 	.word	0x00000070


	//   ....[1]....
        /*0050*/ 	.word	0x000000f0


	//----- nvinfo : EIATTR_CBANK_PARAM_SIZE
	.align		4
.L_55:
        /*0054*/ 	.byte	0x03, 0x19
        /*0056*/ 	.short	0x0010


	//----- nvinfo : EIATTR_PARAM_CBANK
	.align		4
        /*0058*/ 	.byte	0x04, 0x0a
        /*005a*/ 	.short	(.L_57 - .L_56)
	.align		4
.L_56:
        /*005c*/ 	.word	index@(.nv.constant0._Z9init_dataPfii)
        /*0060*/ 	.short	0x0380
        /*0062*/ 	.short	0x0010


	//----- nvinfo : EIATTR_SW_WAR
	.align		4
.L_57:
        /*0064*/ 	.byte	0x04, 0x36
        /*0066*/ 	.short	(.L_59 - .L_58)
.L_58:
        /*0068*/ 	.word	0x00000008
.L_59:


//--------------------- .nv.callgraph             --------------------------
	.section	.nv.callgraph,"",@"SHT_CUDA_CALLGRAPH"
	.align	4
	.sectionentsize	8
	.align		4
        /*0000*/ 	.word	0x00000000
	.align		4
        /*0004*/ 	.word	0xffffffff
	.align		4
        /*0008*/ 	.word	0x00000000
	.align		4
        /*000c*/ 	.word	0xfffffffe
	.align		4
        /*0010*/ 	.word	0x00000000
	.align		4
        /*0014*/ 	.word	0xfffffffd
	.align		4
        /*0018*/ 	.word	0x00000000
	.align		4
        /*001c*/ 	.word	0xfffffffc


//--------------------- .text._Z9process_BPffi    --------------------------
	.section	.text._Z9process_BPffi,"ax",@progbits
	.align	128
        .global         _Z9process_BPffi
        .type           _Z9process_BPffi,@function
        .size           _Z9process_BPffi,(.L_x_5 - _Z9process_BPffi)
        .other          _Z9process_BPffi,@"STO_CUDA_ENTRY STV_DEFAULT"
_Z9process_BPffi:
.text._Z9process_BPffi:
[----:B------:R-:W-:Y:S01]  /*0000*/  LDC R1, c[0x0][0x37c] ;  /* 0x0000df00ff017b82 */ /* 0x000fe20000000800 */
[----:B------:R-:W0:Y:S07]  /*0010*/  S2R R0, SR_TID.X ;  /* 0x0000000000007919 */ /* 0x000e2e0000002100 */
[----:B------:R-:W0:Y:S01]  /*0020*/  S2UR UR4, SR_CTAID.X ;  /* 0x00000000000479c3 */ /* 0x000e220000002500 */
[----:B------:R-:W1:Y:S07]  /*0030*/  LDCU UR5, c[0x0][0x38c] ;  /* 0x00007180ff0577ac */ /* 0x000e6e0008000800 */
[----:B------:R-:W0:Y:S02]  /*0040*/  LDC R5, c[0x0][0x360] ;  /* 0x0000d800ff057b82 */ /* 0x000e240000000800 */
[----:B0-----:R-:W-:-:S05]  /*0050*/  IMAD R5, R5, UR4, R0 ;  /* 0x0000000405057c24 */ /* 0x001fca000f8e0200 */
[----:B-1----:R-:W-:-:S13]  /*0060*/  ISETP.GE.AND P0, PT, R5, UR5, PT ;  /* 0x0000000505007c0c */ /* 0x002fda000bf06270 */
[----:B------:R-:W-:Y:S05]  /*0070*/  @P0 EXIT ;  /* 0x000000000000094d */ /* 0x000fea0003800000 */
[----:B------:R-:W0:Y:S01]  /*0080*/  LDC.64 R2, c[0x0][0x380] ;  /* 0x0000e000ff027b82 */ /* 0x000e220000000a00 */
[----:B------:R-:W1:Y:S01]  /*0090*/  LDCU.64 UR4, c[0x0][0x358] ;  /* 0x00006b00ff0477ac */ /* 0x000e620008000a00 */
[----:B------:R-:W2:Y:S01]  /*00a0*/  LDCU UR6, c[0x0][0x388] ;  /* 0x00007100ff0677ac */ /* 0x000ea20008000800 */
[----:B0-----:R-:W-:-:S05]  /*00b0*/  IMAD.WIDE R2, R5, 0x4, R2 ;  /* 0x0000000405027825 */ /* 0x001fca00078e0202 */
[----:B-1----:R-:W2:Y:S02]  /*00c0*/  LDG.E R0, desc[UR4][R2.64] ;  /* 0x0000000402007981 */ /* 0x002ea4000c1e1900 */
[----:B--2---:R-:W-:-:S05]  /*00d0*/  FMUL R5, R0, UR6 ;  /* 0x0000000600057c20 */ /* 0x004fca0008400000 */
[----:B------:R-:W-:Y:S01]  /*00e0*/  STG.E desc[UR4][R2.64], R5 ;  /* 0x0000000502007986 */ /* 0x000fe2000c101904 */
[----:B------:R-:W-:Y:S05]  /*00f0*/  EXIT ;  /* 0x000000000000794d */ /* 0x000fea0003800000 */
.L_x_0:
[----:B------:R-:W-:-:S00]  /*0100*/  BRA `(.L_x_0) ;  /* 0xfffffffc00fc7947 */ /* 0x000fc0000383ffff */
[----:B------:R-:W-:-:S00]  /*0110*/  NOP ;  /* 0x0000000000007918 */ /* 0x000fc00000000000 */
        /* <DEDUP_REMOVED lines=14> */
.L_x_5:


//--------------------- .text._Z9process_APfi     --------------------------
	.section	.text._Z9process_APfi,"ax",@progbits
	.align	128
        .global         _Z9process_APfi
        .type           _Z9process_APfi,@function
        .size           _Z9process_APfi,(.L_x_6 - _Z9process_APfi)
        .other          _Z9process_APfi,@"STO_CUDA_ENTRY STV_DEFAULT"
_Z9process_APfi:
.text._Z9process_APfi:
        /* <DEDUP_REMOVED lines=10> */
[----:B0-----:R-:W-:-:S05]  /*00a0*/  IMAD.WIDE R2, R5, 0x4, R2 ;  /* 0x0000000405027825 */ /* 0x001fca00078e0202 */
[----:B-1----:R-:W2:Y:S01]  /*00b0*/  LDG.E R0, desc[UR4][R2.64] ;  /* 0x0000000402007981 */ /* 0x002ea2000c1e1900 */
[----:B------:R-:W-:Y:S01]  /*00c0*/  BSSY.RECONVERGENT B0, `(.L_x_1) ;  /* 0x0000048000007945 */ /* 0x000fe20003800200 */
[----:B------:R-:W-:Y:S01]  /*00d0*/  HFMA2 R5, -RZ, RZ, 1.875, 0 ;  /* 0x3f800000ff057431 */ /* 0x000fe200000001ff */
[----:B--2---:R-:W-:-:S13]  /*00e0*/  FSETP.NEU.AND P0, PT, R0, 1, PT ;  /* 0x3f8000000000780b */ /* 0x004fda0003f0d000 */
[----:B------:R-:W-:Y:S05]  /*00f0*/  @!P0 BRA `(.L_x_2) ;  /* 0x0000000400108947 */ /* 0x000fea0003800000 */
[----:B------:R-:W-:-:S13]  /*0100*/  FSETP.NAN.AND P0, PT, |R0|, |R0|, PT ;  /* 0x400000000000720b */ /* 0x000fda0003f08200 */
[----:B------:R-:W-:Y:S01]  /*0110*/  @P0 FADD R5, R0, 0.75 ;  /* 0x3f40000000050421 */ /* 0x000fe20000000000 */
[----:B------:R-:W-:Y:S06]  /*0120*/  @P0 BRA `(.L_x_2) ;  /* 0x0000000400040947 */ /* 0x000fec0003800000 */
[----:B------:R-:W-:-:S04]  /*0130*/  FSETP.NEU.AND P0, PT, |R0|, +INF , PT ;  /* 0x7f8000000000780b */ /* 0x000fc80003f0d200 */
[----:B------:R-:W-:-:S13]  /*0140*/  FSETP.NEU.AND P0, PT, R0, RZ, P0 ;  /* 0x000000ff0000720b */ /* 0x000fda000070d000 */
[----:B------:R-:W-:-:S05]  /*0150*/  @!P0 FADD R5, R0, R0 ;  /* 0x0000000000058221 */ /* 0x000fca0000000000 */
[----:B------:R-:W-:Y:S01]  /*0160*/  @!P0 LOP3.LUT R5, R5, 0x7fffffff, RZ, 0xc0, !PT ;  /* 0x7fffffff05058812 */ /* 0x000fe200078ec0ff */
[----:B------:R-:W-:Y:S06]  /*0170*/  @!P0 BRA `(.L_x_2) ;  /* 0x0000000000f08947 */ /* 0x000fec0003800000 */
[C---:B------:R-:W-:Y:S01]  /*0180*/  FMUL R5, |R0|.reuse, 16777216 ;  /* 0x4b80000000057820 */ /* 0x040fe20000400200 */
[C---:B------:R-:W-:Y:S02]  /*0190*/  FSETP.GEU.AND P0, PT, |R0|.reuse, 1.175494350822287508e-38, PT ;  /* 0x008000000000780b */ /* 0x040fe40003f0e200 */
[----:B------:R-:W-:Y:S02]  /*01a0*/  MOV R10, 0x3a2c32e4 ;  /* 0x3a2c32e4000a7802 */ /* 0x000fe40000000f00 */
[----:B------:R-:W-:Y:S02]  /*01b0*/  FSEL R5, R5, |R0|, !P0 ;  /* 0x4000000005057208 */ /* 0x000fe40004000000 */
[----:B------:R-:W-:Y:S02]  /*01c0*/  FSETP.GEU.AND P2, PT, R0, RZ, PT ;  /* 0x000000ff0000720b */ /* 0x000fe40003f4e000 */
[----:B------:R-:W-:-:S04]  /*01d0*/  IADD3 R4, PT, PT, R5, -0x3f3504f3, RZ ;  /* 0xc0cafb0d05047810 */ /* 0x000fc80007ffe0ff */
[----:B------:R-:W-:-:S04]  /*01e0*/  LOP3.LUT R4, R4, 0xff800000, RZ, 0xc0, !PT ;  /* 0xff80000004047812 */ /* 0x000fc800078ec0ff */
[-C--:B------:R-:W-:Y:S02]  /*01f0*/  IADD3 R5, PT, PT, R5, -R4.reuse, RZ ;  /* 0x8000000405057210 */ /* 0x080fe40007ffe0ff */
[----:B------:R-:W-:-:S03]  /*0200*/  I2FP.F32.S32 R4, R4 ;  /* 0x0000000400047245 */ /* 0x000fc60000201400 */
[C---:B------:R-:W-:Y:S01]  /*0210*/  FADD R7, R5.reuse, 1 ;  /* 0x3f80000005077421 */ /* 0x040fe20000000000 */
[----:B------:R-:W-:Y:S01]  /*0220*/  FADD R6, R5, -1 ;  /* 0xbf80000005067421 */ /* 0x000fe20000000000 */
[----:B------:R-:W-:-:S03]  /*0230*/  FSEL R5, RZ, -24, P0 ;  /* 0xc1c00000ff057808 */ /* 0x000fc60000000000 */
[----:B------:R-:W-:Y:S01]  /*0240*/  FADD R8, R6, R6 ;  /* 0x0000000606087221 */ /* 0x000fe20000000000 */
[----:B------:R-:W0:Y:S01]  /*0250*/  MUFU.RCP R7, R7 ;  /* 0x0000000700077308 */ /* 0x000e220000001000 */
[----:B------:R-:W-:Y:S02]  /*0260*/  FFMA R4, R4, 1.1920928955078125e-07, R5 ;  /* 0x3400000004047823 */ /* 0x000fe40000000005 */
[----:B0-----:R-:W-:-:S04]  /*0270*/  FMUL R9, R7, R8 ;  /* 0x0000000807097220 */ /* 0x001fc80000400000 */
[----:B------:R-:W-:Y:S01]  /*0280*/  FADD R8, R6, -R9 ;  /* 0x8000000906087221 */ /* 0x000fe20000000000 */
[CC--:B------:R-:W-:Y:S01]  /*0290*/  FMUL R5, R9.reuse, R9.reuse ;  /* 0x0000000909057220 */ /* 0x0c0fe20000400000 */
[----:B------:R-:W-:Y:S02]  /*02a0*/  FFMA R13, R9, 1.4426950216293334961, R4 ;  /* 0x3fb8aa3b090d7823 */ /* 0x000fe40000000004 */
[----:B------:R-:W-:Y:S01]  /*02b0*/  FADD R11, R8, R8 ;  /* 0x00000008080b7221 */ /* 0x000fe20000000000 */
[C---:B------:R-:W-:Y:S01]  /*02c0*/  FFMA R8, R5.reuse, R10, 0.0032181653659790754318 ;  /* 0x3b52e7db05087423 */ /* 0x040fe2000000000a */
[----:B------:R-:W-:Y:S02]  /*02d0*/  FADD R4, R4, -R13 ;  /* 0x8000000d04047221 */ /* 0x000fe40000000000 */
[----:B------:R-:W-:Y:S01]  /*02e0*/  FFMA R6, R6, -R9, R11 ;  /* 0x8000000906067223 */ /* 0x000fe2000000000b */
[----:B------:R-:W-:Y:S01]  /*02f0*/  FFMA R8, R5, R8, 0.018033718690276145935 ;  /* 0x3c93bb7305087423 */ /* 0x000fe20000000008 */
[----:B------:R-:W-:-:S02]  /*0300*/  FFMA R11, R9, 1.4426950216293334961, R4 ;  /* 0x3fb8aa3b090b7823 */ /* 0x000fc40000000004 */
[----:B------:R-:W-:Y:S01]  /*0310*/  FMUL R6, R7, R6 ;  /* 0x0000000607067220 */ /* 0x000fe20000400000 */
[----:B------:R-:W-:-:S03]  /*0320*/  FFMA R8, R5, R8, 0.12022458761930465698 ;  /* 0x3df6384f05087423 */ /* 0x000fc60000000008 */
[----:B------:R-:W-:Y:S01]  /*0330*/  FFMA R4, R6, 1.4426950216293334961, R11 ;  /* 0x3fb8aa3b06047823 */ /* 0x000fe2000000000b */
[----:B------:R-:W-:-:S03]  /*0340*/  FMUL R8, R5, R8 ;  /* 0x0000000805087220 */ /* 0x000fc60000400000 */
[----:B------:R-:W-:Y:S01]  /*0350*/  FFMA R7, R9, 1.9251366722983220825e-08, R4 ;  /* 0x32a55e3409077823 */ /* 0x000fe20000000004 */
[----:B------:R-:W-:-:S04]  /*0360*/  FMUL R5, R8, 3 ;  /* 0x4040000008057820 */ /* 0x000fc80000400000 */
[----:B------:R-:W-:Y:S01]  /*0370*/  FFMA R5, R6, R5, R7 ;  /* 0x0000000506057223 */ /* 0x000fe20000000007 */
[----:B------:R-:W-:-:S03]  /*0380*/  HFMA2 R7, -RZ, RZ, 0.64013671875, -15.109375 ;  /* 0x391fcb8eff077431 */ /* 0x000fc600000001ff */
[----:B------:R-:W-:-:S04]  /*0390*/  FFMA R8, R9, R8, R5 ;  /* 0x0000000809087223 */ /* 0x000fc80000000005 */
[----:B------:R-:W-:-:S04]  /*03a0*/  FADD R4, R13, R8 ;  /* 0x000000080d047221 */ /* 0x000fc80000000000 */
[----:B------:R-:W-:Y:S01]  /*03b0*/  FMUL R5, R4, 0.75 ;  /* 0x3f40000004057820 */ /* 0x000fe20000400000 */
[----:B------:R-:W-:-:S03]  /*03c0*/  FADD R13, -R13, R4 ;  /* 0x000000040d0d7221 */ /* 0x000fc60000000100 */
[----:B------:R-:W0:Y:S01]  /*03d0*/  FRND R6, R5 ;  /* 0x0000000500067307 */ /* 0x000e220000201000 */
[----:B------:R-:W-:Y:S01]  /*03e0*/  FADD R13, R8, -R13 ;  /* 0x8000000d080d7221 */ /* 0x000fe20000000000 */
[----:B------:R-:W-:Y:S01]  /*03f0*/  FFMA R4, R4, 0.75, -R5 ;  /* 0x3f40000004047823 */ /* 0x000fe20000000805 */
[----:B------:R-:W-:-:S03]  /*0400*/  FSETP.GT.AND P0, PT, |R5|, 152, PT ;  /* 0x431800000500780b */ /* 0x000fc60003f04200 */
[----:B------:R-:W-:Y:S01]  /*0410*/  FFMA R13, R13, 0.75, R4 ;  /* 0x3f4000000d0d7823 */ /* 0x000fe20000000004 */
[----:B0-----:R-:W-:Y:S01]  /*0420*/  FADD R4, R5, -R6 ;  /* 0x8000000605047221 */ /* 0x001fe20000000000 */
[----:B------:R-:W-:-:S03]  /*0430*/  FSETP.GT.AND P1, PT, R6, RZ, PT ;  /* 0x000000ff0600720b */ /* 0x000fc60003f24000 */
[----:B------:R-:W-:Y:S01]  /*0440*/  FADD R4, R4, R13 ;  /* 0x0000000d04047221 */ /* 0x000fe20000000000 */
[----:B------:R-:W-:Y:S02]  /*0450*/  SEL R6, RZ, 0x83000000, P1 ;  /* 0x83000000ff067807 */ /* 0x000fe40000800000 */
[----:B------:R-:W-:Y:S01]  /*0460*/  FSETP.GEU.AND P1, PT, R5, RZ, PT ;  /* 0x000000ff0500720b */ /* 0x000fe20003f2e000 */
[----:B------:R-:W-:Y:S01]  /*0470*/  FFMA R7, R4, R7, 0.0013391353422775864601 ;  /* 0x3aaf85ed04077423 */ /* 0x000fe20000000007 */
[----:B------:R-:W-:-:S03]  /*0480*/  IADD3 R0, PT, PT, R6, 0x7f000000, RZ ;  /* 0x7f00000006007810 */ /* 0x000fc60007ffe0ff */
[C---:B------:R-:W-:Y:S02]  /*0490*/  FFMA R9, R4.reuse, R7, 0.0096188392490148544312 ;  /* 0x3c1d985604097423 */ /* 0x040fe40000000007 */
[----:B------:R0:W1:Y:S02]  /*04a0*/  F2I.NTZ R7, R5 ;  /* 0x0000000500077305 */ /* 0x0000640000203100 */
[----:B------:R-:W-:-:S04]  /*04b0*/  FFMA R9, R4, R9, 0.055503588169813156128 ;  /* 0x3d6357bb04097423 */ /* 0x000fc80000000009 */
[----:B------:R-:W-:Y:S01]  /*04c0*/  FFMA R9, R4, R9, 0.24022644758224487305 ;  /* 0x3e75fdec04097423 */ /* 0x000fe20000000009 */
[----:B0-----:R-:W-:-:S03]  /*04d0*/  FSEL R5, RZ, +INF , !P1 ;  /* 0x7f800000ff057808 */ /* 0x001fc60004800000 */
[----:B------:R-:W-:-:S04]  /*04e0*/  FFMA R9, R4, R9, 0.69314718246459960938 ;  /* 0x3f31721804097423 */ /* 0x000fc80000000009 */
[----:B------:R-:W-:Y:S01]  /*04f0*/  FFMA R9, R4, R9, 1 ;  /* 0x3f80000004097423 */ /* 0x000fe20000000009 */
[----:B-1----:R-:W-:-:S03]  /*0500*/  LEA R7, R7, -R6, 0x17 ;  /* 0x8000000607077211 */ /* 0x002fc600078eb8ff */
[----:B------:R-:W-:-:S04]  /*0510*/  FMUL R0, R0, R9 ;  /* 0x0000000900007220 */ /* 0x000fc80000400000 */
[----:B------:R-:W-:Y:S01]  /*0520*/  @!P0 FMUL R5, R7, R0 ;  /* 0x0000000007058220 */ /* 0x000fe20000400000 */
[----:B------:R-:W-:-:S07]  /*0530*/  @!P2 MOV R5, 0x7fffffff ;  /* 0x7fffffff0005a802 */ /* 0x000fce0000000f00 */
.L_x_2:
[----:B------:R-:W-:Y:S05]  /*0540*/  BSYNC.RECONVERGENT B0 ;  /* 0x0000000000007941 */ /* 0x000fea0003800200 */
.L_x_1:
[----:B------:R-:W-:Y:S01]  /*0550*/  STG.E desc[UR4][R2.64], R5 ;  /* 0x0000000502007986 */ /* 0x000fe2000c101904 */
[----:B------:R-:W-:Y:S05]  /*0560*/  EXIT ;  /* 0x000000000000794d */ /* 0x000fea0003800000 */
.L_x_3:
        /* <DEDUP_REMOVED lines=9> */
.L_x_6:


//--------------------- .text._Z9init_dataPfii    --------------------------
	.section	.text._Z9init_dataPfii,"ax",@progbits
	.align	128
        .global         _Z9init_dataPfii
        .type           _Z9init_dataPfii,@function
        .size           _Z9init_dataPfii,(.L_x_7 - _Z9init_dataPfii)
        .other          _Z9init_dataPfii,@"STO_CUDA_ENTRY STV_DEFAULT"
_Z9init_dataPfii:
.text._Z9init_dataPfii:
        /* <DEDUP_REMOVED lines=9> */
[----:B------:R-:W1:Y:S01]  /*0090*/  LDCU UR6, c[0x0][0x38c] ;  /* 0x00007180ff0677ac */ /* 0x000e620008000800 */
[----:B------:R-:W2:Y:S01]  /*00a0*/  LDCU.64 UR4, c[0x0][0x358] ;  /* 0x00006b00ff0477ac */ /* 0x000ea20008000a00 */
[C---:B-1----:R-:W-:Y:S01]  /*00b0*/  IADD3 R0, PT, PT, R5.reuse, UR6, RZ ;  /* 0x0000000605007c10 */ /* 0x042fe2000fffe0ff */
[----:B0-----:R-:W-:-:S03]  /*00c0*/  IMAD.WIDE R2, R5, 0x4, R2 ;  /* 0x0000000405027825 */ /* 0x001fc600078e0202 */
[----:B------:R-:W-:-:S05]  /*00d0*/  I2FP.F32.S32 R5, R0 ;  /* 0x0000000000057245 */ /* 0x000fca0000201400 */
[----:B--2---:R-:W-:Y:S01]  /*00e0*/  STG.E desc[UR4][R2.64], R5 ;  /* 0x0000000502007986 */ /* 0x004fe2000c101904 */
[----:B------:R-:W-:Y:S05]  /*00f0*/  EXIT ;  /* 0x000000000000794d */ /* 0x000fea0003800000 */
.L_x_4:
        /* <DEDUP_REMOVED lines=16> */
.L_x_7:


//--------------------- .nv.shared.reserved.0     --------------------------
	.section	.nv.shared.reserved.0,"aw",@nobits
	.weak		__nv_reservedSMEM_offset_0_alias
	.size		__nv_reservedSMEM_offset_0_alias, 0, 64
	.other		__nv_reservedSMEM_offset_0_alias,@"STO_CUDA_RESERVED_SHARED STV_DEFAULT"
__nv_reservedSMEM_offset_0_alias:
	.zero		0
	.zero		64


//--------------------- .nv.constant0._Z9process_BPffi --------------------------
	.section	.nv.constant0._Z9process_BPffi,"a",@progbits
	.sectionflags	@""
	.align	4
.nv.constant0._Z9process_BPffi:
	.zero		912


//--------------------- .nv.constant0._Z9process_APfi --------------------------
	.section	.nv.constant0._Z9process_APfi,"a",@progbits
	.sectionflags	@""
	.align	4
.nv.constant0._Z9process_APfi:
	.zero		908


//--------------------- .nv.constant0._Z9init_dataPfii --------------------------
	.section	.nv.constant0._Z9init_dataPfii,"a",@progbits
	.sectionflags	@""
	.align	4
.nv.constant0._Z9init_dataPfii:
	.zero		912


//--------------------- SYMBOLS --------------------------

	.type		.nv.reservedSmem.offset0,@object
	.size		.nv.reservedSmem.offset0,0x4
